//
// Generated by NVIDIA NVVM Compiler
//
// Compiler Build ID: CL-36424714
// Cuda compilation tools, release 13.0, V13.0.88
// Based on NVVM 20.0.0
//

.version 9.0
.target sm_100
.address_size 64

	// .globl	combinedTauswortheKernel
.global .align 4 .b8 precalc_xorwow_matrix[102400];
.global .align 4 .b8 precalc_xorwow_offset_matrix[102400];
.global .align 4 .b8 mrg32k3aM1[2304];
.global .align 4 .b8 mrg32k3aM2[2304];
.global .align 4 .b8 mrg32k3aM1SubSeq[2016];
.global .align 4 .b8 mrg32k3aM2SubSeq[2016];
.global .align 4 .b8 mrg32k3aM1Seq[2304];
.global .align 4 .b8 mrg32k3aM2Seq[2304];
.const .align 8 .b8 __cr_lgamma_table[72];

.visible .entry combinedTauswortheKernel(
	.param .u64 .ptr .align 1 combinedTauswortheKernel_param_0,
	.param .u32 combinedTauswortheKernel_param_1,
	.param .u32 combinedTauswortheKernel_param_2,
	.param .u32 combinedTauswortheKernel_param_3,
	.param .u64 combinedTauswortheKernel_param_4,
	.param .u64 combinedTauswortheKernel_param_5,
	.param .u64 combinedTauswortheKernel_param_6
)
{
	.reg .pred 	%p<2>;
	.reg .b32 	%r<10>;
	.reg .b32 	%f<4>;
	.reg .b64 	%rd<35>;

	ld.param.u64 	%rd1, [combinedTauswortheKernel_param_0];
	ld.param.u32 	%r4, [combinedTauswortheKernel_param_1];
	ld.param.u32 	%r2, [combinedTauswortheKernel_param_2];
	ld.param.u32 	%r3, [combinedTauswortheKernel_param_3];
	ld.param.u64 	%rd2, [combinedTauswortheKernel_param_4];
	ld.param.u64 	%rd3, [combinedTauswortheKernel_param_5];
	ld.param.u64 	%rd4, [combinedTauswortheKernel_param_6];
	mov.u32 	%r5, %ctaid.x;
	mov.u32 	%r6, %ntid.x;
	mov.u32 	%r7, %tid.x;
	mad.lo.s32 	%r1, %r5, %r6, %r7;
	setp.ge.s32 	%p1, %r1, %r4;
	@%p1 bra 	$L__BB0_2;
	cvta.to.global.u64 	%rd5, %rd1;
	cvt.s64.s32 	%rd6, %r1;
	add.s64 	%rd7, %rd2, %rd6;
	add.s64 	%rd8, %rd3, %rd6;
	add.s64 	%rd9, %rd4, %rd6;
	sub.s32 	%r8, %r3, %r2;
	add.s32 	%r9, %r8, 1;
	shl.b64 	%rd10, %rd7, 19;
	xor.b64  	%rd11, %rd10, %rd7;
	shr.s64 	%rd12, %rd11, 13;
	shl.b64 	%rd13, %rd7, 12;
	and.b64  	%rd14, %rd13, 17592186036224;
	shl.b64 	%rd15, %rd8, 25;
	xor.b64  	%rd16, %rd15, %rd8;
	shr.s64 	%rd17, %rd16, 2;
	shl.b64 	%rd18, %rd8, 4;
	and.b64  	%rd19, %rd18, 68719476608;
	shl.b64 	%rd20, %rd9, 11;
	xor.b64  	%rd21, %rd20, %rd9;
	shl.b64 	%rd22, %rd9, 17;
	and.b64  	%rd23, %rd22, 562949951324160;
	xor.b64  	%rd24, %rd12, %rd14;
	xor.b64  	%rd25, %rd24, %rd19;
	xor.b64  	%rd26, %rd25, %rd17;
	xor.b64  	%rd27, %rd26, %rd23;
	cvt.rn.f32.s32 	%f1, %r2;
	shr.s64 	%rd28, %rd21, 4;
	shr.s64 	%rd29, %rd27, 1;
	xor.b64  	%rd30, %rd28, %rd29;
	cvt.s64.s32 	%rd31, %r9;
	rem.s64 	%rd32, %rd30, %rd31;
	cvt.rn.f32.s64 	%f2, %rd32;
	add.f32 	%f3, %f1, %f2;
	mul.wide.s32 	%rd33, %r1, 4;
	add.s64 	%rd34, %rd5, %rd33;
	st.global.f32 	[%rd34], %f3;
$L__BB0_2:
	ret;

}


// ===== COMPILED SASS (sm_100) =====

	.target	sm_100

	.elftype	@"ET_EXEC"


//--------------------- .note.nv.tkinfo           --------------------------
	.section	.note.nv.tkinfo,"",@"SHT_NOTE"
	.sectionflags	@"SHF_NOTE_NV_TKINFO"
	.tkinfo
        /*0018*/ 	.word	0x00000002
        /*0030*/ 	.string	""
        /*0030*/ 	.string	"ptxas"
        /*0030*/ 	.string	"Cuda compilation tools, release 13.0, V13.0.88"
        /*0030*/ 	.string	"Build cuda_13.0.r13.0/compiler.36424714_0"
        /*0030*/ 	.string	"-arch sm_100 -m 64 "



//--------------------- .note.nv.cuinfo           --------------------------
	.section	.note.nv.cuinfo,"",@"SHT_NOTE"
	.sectionflags	@"SHF_NOTE_NV_CUINFO"
        /*0018*/ 	.short	0x0002
        /*001a*/ 	.short	0x0064
        /*001c*/ 	.short	0x0082
	.zero		2


//--------------------- .nv.info                  --------------------------
	.section	.nv.info,"",@"SHT_CUDA_INFO"
	.align	4


	//----- nvinfo : EIATTR_REGCOUNT
	.align		4
        /*0000*/ 	.byte	0x04, 0x2f
        /*0002*/ 	.short	(.L_10 - .L_9)
	.align		4
.L_9:
        /*0004*/ 	.word	index@(combinedTauswortheKernel)
        /*0008*/ 	.word	0x00000012


	//----- nvinfo : EIATTR_FRAME_SIZE
	.align		4
.L_10:
        /*000c*/ 	.byte	0x04, 0x11
        /*000e*/ 	.short	(.L_12 - .L_11)
	.align		4
.L_11:
        /*0010*/ 	.word	index@($__internal_0_$__cuda_sm20_rem_s64)
        /*0014*/ 	.word	0x00000000


	//----- nvinfo : EIATTR_FRAME_SIZE
	.align		4
.L_12:
        /*0018*/ 	.byte	0x04, 0x11
        /*001a*/ 	.short	(.L_14 - .L_13)
	.align		4
.L_13:
        /*001c*/ 	.word	index@(combinedTauswortheKernel)
        /*0020*/ 	.word	0x00000000


	//----- nvinfo : EIATTR_MIN_STACK_SIZE
	.align		4
.L_14:
        /*0024*/ 	.byte	0x04, 0x12
        /*0026*/ 	.short	(.L_16 - .L_15)
	.align		4
.L_15:
        /*0028*/ 	.word	index@(combinedTauswortheKernel)
        /*002c*/ 	.word	0x00000000
.L_16:


//--------------------- .nv.compat                --------------------------
	.section	.nv.compat,"",@"SHT_CUDA_COMPAT_INFO"
	.align	4
        /*0000*/ 	.byte	0x02, 0x09, 0x00, 0x00, 0x02, 0x02, 0x01, 0x00, 0x02, 0x05, 0x05, 0x00, 0x03, 0x07, 0x01, 0x01
        /*0010*/ 	.byte	0x02, 0x03, 0x00, 0x00, 0x02, 0x06, 0x01, 0x00, 0x04, 0x0b, 0x08, 0x00, 0x09, 0x00, 0x00, 0x00
        /*0020*/ 	.byte	0x00, 0x00, 0x00, 0x00


//--------------------- .nv.info.combinedTauswortheKernel --------------------------
	.section	.nv.info.combinedTauswortheKernel,"",@"SHT_CUDA_INFO"
	.sectionflags	@""
	.align	4


	//----- nvinfo : EIATTR_CUDA_API_VERSION
	.align		4
        /*0000*/ 	.byte	0x04, 0x37
        /*0002*/ 	.short	(.L_18 - .L_17)
.L_17:
        /*0004*/ 	.word	0x00000082


	//----- nvinfo : EIATTR_KPARAM_INFO
	.align		4
.L_18:
        /*0008*/ 	.byte	0x04, 0x17
        /*000a*/ 	.short	(.L_20 - .L_19)
.L_19:
        /*000c*/ 	.word	0x00000000
        /*0010*/ 	.short	0x0006
        /*0012*/ 	.short	0x0028
        /*0014*/ 	.byte	0x00, 0xf0, 0x21, 0x00


	//----- nvinfo : EIATTR_KPARAM_INFO
	.align		4
.L_20:
        /*0018*/ 	.byte	0x04, 0x17
        /*001a*/ 	.short	(.L_22 - .L_21)
.L_21:
        /*001c*/ 	.word	0x00000000
        /*0020*/ 	.short	0x0005
        /*0022*/ 	.short	0x0020
        /*0024*/ 	.byte	0x00, 0xf0, 0x21, 0x00


	//----- nvinfo : EIATTR_KPARAM_INFO
	.align		4
.L_22:
        /*0028*/ 	.byte	0x04, 0x17
        /*002a*/ 	.short	(.L_24 - .L_23)
.L_23:
        /*002c*/ 	.word	0x00000000
        /*0030*/ 	.short	0x0004
        /*0032*/ 	.short	0x0018
        /*0034*/ 	.byte	0x00, 0xf0, 0x21, 0x00


	//----- nvinfo : EIATTR_KPARAM_INFO
	.align		4
.L_24:
        /*0038*/ 	.byte	0x04, 0x17
        /*003a*/ 	.short	(.L_26 - .L_25)
.L_25:
        /*003c*/ 	.word	0x00000000
        /*0040*/ 	.short	0x0003
        /*0042*/ 	.short	0x0010
        /*0044*/ 	.byte	0x00, 0xf0, 0x11, 0x00


	//----- nvinfo : EIATTR_KPARAM_INFO
	.align		4
.L_26:
        /*0048*/ 	.byte	0x04, 0x17
        /*004a*/ 	.short	(.L_28 - .L_27)
.L_27:
        /*004c*/ 	.word	0x00000000
        /*0050*/ 	.short	0x0002
        /*0052*/ 	.short	0x000c
        /*0054*/ 	.byte	0x00, 0xf0, 0x11, 0x00


	//----- nvinfo : EIATTR_KPARAM_INFO
	.align		4
.L_28:
        /*0058*/ 	.byte	0x04, 0x17
        /*005a*/ 	.short	(.L_30 - .L_29)
.L_29:
        /*005c*/ 	.word	0x00000000
        /*0060*/ 	.short	0x0001
        /*0062*/ 	.short	0x0008
        /*0064*/ 	.byte	0x00, 0xf0, 0x11, 0x00


	//----- nvinfo : EIATTR_KPARAM_INFO
	.align		4
.L_30:
        /*0068*/ 	.byte	0x04, 0x17
        /*006a*/ 	.short	(.L_32 - .L_31)
.L_31:
        /*006c*/ 	.word	0x00000000
        /*0070*/ 	.short	0x0000
        /*0072*/ 	.short	0x0000
        /*0074*/ 	.byte	0x00, 0xf5, 0x21, 0x00


	//----- nvinfo : EIATTR_SPARSE_MMA_MASK
	.align		4
.L_32:
        /*0078*/ 	.byte	0x03, 0x50
        /*007a*/ 	.short	0x0000


	//----- nvinfo : EIATTR_MAXREG_COUNT
	.align		4
        /*007c*/ 	.byte	0x03, 0x1b
        /*007e*/ 	.short	0x00ff


	//----- nvinfo : EIATTR_MERCURY_ISA_VERSION
	.align		4
        /*0080*/ 	.byte	0x03, 0x5f
        /*0082*/ 	.short	0x0101


	//----- nvinfo : EIATTR_VRC_CTA_INIT_COUNT
	.align		4
        /*0084*/ 	.byte	0x02, 0x4a
	.zero		1
	.zero		1


	//----- nvinfo : EIATTR_EXIT_INSTR_OFFSETS
	.align		4
        /*0088*/ 	.byte	0x04, 0x1c
        /*008a*/ 	.short	(.L_34 - .L_33)


	//   ....[0]....
.L_33:
        /*008c*/ 	.word	0x00000070


	//   ....[1]....
        /*0090*/ 	.word	0x00000440


	//----- nvinfo : EIATTR_CRS_STACK_SIZE
	.align		4
.L_34:
        /*0094*/ 	.byte	0x04, 0x1e
        /*0096*/ 	.short	(.L_36 - .L_35)
.L_35:
        /*0098*/ 	.word	0x00000000


	//----- nvinfo : EIATTR_CBANK_PARAM_SIZE
	.align		4
.L_36:
        /*009c*/ 	.byte	0x03, 0x19
        /*009e*/ 	.short	0x0030


	//----- nvinfo : EIATTR_PARAM_CBANK
	.align		4
        /*00a0*/ 	.byte	0x04, 0x0a
        /*00a2*/ 	.short	(.L_38 - .L_37)
	.align		4
.L_37:
        /*00a4*/ 	.word	index@(.nv.constant0.combinedTauswortheKernel)
        /*00a8*/ 	.short	0x0380
        /*00aa*/ 	.short	0x0030


	//----- nvinfo : EIATTR_SW_WAR
	.align		4
.L_38:
        /*00ac*/ 	.byte	0x04, 0x36
        /*00ae*/ 	.short	(.L_40 - .L_39)
.L_39:
        /*00b0*/ 	.word	0x00000008
.L_40:


//--------------------- .nv.callgraph             --------------------------
	.section	.nv.callgraph,"",@"SHT_CUDA_CALLGRAPH"
	.align	4
	.sectionentsize	8
	.align		4
        /*0000*/ 	.word	0x00000000
	.align		4
        /*0004*/ 	.word	0xffffffff
	.align		4
        /*0008*/ 	.word	0x00000000
	.align		4
        /*000c*/ 	.word	0xfffffffe
	.align		4
        /*0010*/ 	.word	0x00000000
	.align		4
        /*0014*/ 	.word	0xfffffffd
	.align		4
        /*0018*/ 	.word	0x00000000
	.align		4
        /*001c*/ 	.word	0xfffffffc


//--------------------- .nv.constant4             --------------------------
	.section	.nv.constant4,"a",@progbits
	.align	8
	.align		8
.nv.constant4:
        /*0000*/ 	.dword	precalc_xorwow_matrix
	.align		8
        /*0008*/ 	.dword	precalc_xorwow_offset_matrix
	.align		8
        /*0010*/ 	.dword	mrg32k3aM1
	.align		8
        /*0018*/ 	.dword	mrg32k3aM2
	.align		8
        /*0020*/ 	.dword	mrg32k3aM1SubSeq
	.align		8
        /*0028*/ 	.dword	mrg32k3aM2SubSeq
	.align		8
        /*0030*/ 	.dword	mrg32k3aM1Seq
	.align		8
        /*0038*/ 	.dword	mrg32k3aM2Seq


//--------------------- .nv.constant3             --------------------------
	.section	.nv.constant3,"a",@progbits
	.align	8
.nv.constant3:
	.type		__cr_lgamma_table,@object
	.size		__cr_lgamma_table,(.L_8 - __cr_lgamma_table)
__cr_lgamma_table:
        /*0000*/ 	.byte	0x00, 0x00, 0x00, 0x00, 0x00, 0x00, 0x00, 0x00, 0x00, 0x00, 0x00, 0x00, 0x00, 0x00, 0x00, 0x00
        /*0010*/ 	.byte	0xef, 0x39, 0xfa, 0xfe, 0x42, 0x2e, 0xe6, 0x3f, 0x02, 0x20, 0x2a, 0xfa, 0x0b, 0xab, 0xfc, 0x3f
        /*0020*/ 	.byte	0xf9, 0x2c, 0x92, 0x7c, 0xa7, 0x6c, 0x09, 0x40, 0xc9, 0x79, 0x44, 0x3c, 0x64, 0x26, 0x13, 0x40
        /*0030*/ 	.byte	0xca, 0x01, 0xcf, 0x3a, 0x27, 0x51, 0x1a, 0x40, 0x30, 0xcc, 0x2d, 0xf3, 0xe1, 0x0c, 0x21, 0x40
        /*0040*/ 	.byte	0x0d, 0xb7, 0xfc, 0x82, 0x8e, 0x35, 0x25, 0x40
.L_8:


//--------------------- .text.combinedTauswortheKernel --------------------------
	.section	.text.combinedTauswortheKernel,"ax",@progbits
	.align	128
        .global         combinedTauswortheKernel
        .type           combinedTauswortheKernel,@function
        .size           combinedTauswortheKernel,(.L_x_1 - combinedTauswortheKernel)
        .other          combinedTauswortheKernel,@"STO_CUDA_ENTRY STV_DEFAULT"
combinedTauswortheKernel:
.text.combinedTauswortheKernel:
[----:B------:R-:W-:Y:S01]  /*0000*/  LDC R1, c[0x0][0x37c] ;  /* 0x0000df00ff017b82 */ /* 0x000fe20000000800 */
[----:B------:R-:W0:Y:S07]  /*0010*/  S2R R3, SR_TID.X ;  /* 0x0000000000037919 */ /* 0x000e2e0000002100 */
[----:B------:R-:W0:Y:S01]  /*0020*/  S2UR UR4, SR_CTAID.X ;  /* 0x00000000000479c3 */ /* 0x000e220000002500 */
[----:B------:R-:W1:Y:S07]  /*0030*/  LDCU UR5, c[0x0][0x388] ;  /* 0x00007100ff0577ac */ /* 0x000e6e0008000800 */
[----:B------:R-:W0:Y:S02]  /*0040*/  LDC R2, c[0x0][0x360] ;  /* 0x0000d800ff027b82 */ /* 0x000e240000000800 */
[----:B0-----:R-:W-:-:S05]  /*0050*/  IMAD R2, R2, UR4, R3 ;  /* 0x0000000402027c24 */ /* 0x001fca000f8e0203 */
[----:B-1----:R-:W-:-:S13]  /*0060*/  ISETP.GE.AND P0, PT, R2, UR5, PT ;  /* 0x0000000502007c0c */ /* 0x002fda000bf06270 */
[----:B------:R-:W-:Y:S05]  /*0070*/  @P0 EXIT ;  /* 0x000000000000094d */ /* 0x000fea0003800000 */
[----:B------:R-:W0:Y:S01]  /*0080*/  LDCU.64 UR4, c[0x0][0x398] ;  /* 0x00007300ff0477ac */ /* 0x000e220008000a00 */
[----:B------:R-:W-:Y:S01]  /*0090*/  SHF.R.S32.HI R0, RZ, 0x1f, R2 ;  /* 0x0000001fff007819 */ /* 0x000fe20000011402 */
[----:B------:R-:W1:Y:S01]  /*00a0*/  LDCU.128 UR8, c[0x0][0x3a0] ;  /* 0x00007400ff0877ac */ /* 0x000e620008000c00 */
[----:B------:R-:W2:Y:S01]  /*00b0*/  LDCU UR6, c[0x0][0x390] ;  /* 0x00007200ff0677ac */ /* 0x000ea20008000800 */
[----:B0-----:R-:W-:Y:S01]  /*00c0*/  IADD3 R5, P0, PT, R2, UR4, RZ ;  /* 0x0000000402057c10 */ /* 0x001fe2000ff1e0ff */
[----:B------:R-:W2:Y:S03]  /*00d0*/  LDCU UR4, c[0x0][0x38c] ;  /* 0x00007180ff0477ac */ /* 0x000ea60008000800 */
[----:B------:R-:W-:Y:S01]  /*00e0*/  IADD3.X R6, PT, PT, R0, UR5, RZ, P0, !PT ;  /* 0x0000000500067c10 */ /* 0x000fe200087fe4ff */
[----:B------:R-:W-:Y:S01]  /*00f0*/  IMAD.SHL.U32 R4, R5, 0x80000, RZ ;  /* 0x0008000005047824 */ /* 0x000fe200078e00ff */
[----:B-1----:R-:W-:-:S02]  /*0100*/  IADD3 R10, P0, PT, R2, UR8, RZ ;  /* 0x00000008020a7c10 */ /* 0x002fc4000ff1e0ff */
[--C-:B------:R-:W-:Y:S02]  /*0110*/  SHF.L.U64.HI R3, R5, 0x13, R6.reuse ;  /* 0x0000001305037819 */ /* 0x100fe40000010206 */
[----:B------:R-:W-:Y:S01]  /*0120*/  LOP3.LUT R4, R4, R5, RZ, 0x3c, !PT ;  /* 0x0000000504047212 */ /* 0x000fe200078e3cff */
[----:B------:R-:W-:Y:S01]  /*0130*/  IMAD.SHL.U32 R7, R10, 0x2000000, RZ ;  /* 0x020000000a077824 */ /* 0x000fe200078e00ff */
[----:B------:R-:W-:Y:S02]  /*0140*/  LOP3.LUT R3, R3, R6, RZ, 0x3c, !PT ;  /* 0x0000000603037212 */ /* 0x000fe400078e3cff */
[C---:B------:R-:W-:Y:S01]  /*0150*/  SHF.L.U64.HI R6, R5.reuse, 0xc, R6 ;  /* 0x0000000c05067819 */ /* 0x040fe20000010206 */
[----:B------:R-:W-:Y:S01]  /*0160*/  IMAD.SHL.U32 R5, R5, 0x1000, RZ ;  /* 0x0000100005057824 */ /* 0x000fe200078e00ff */
[----:B------:R-:W-:Y:S01]  /*0170*/  IADD3.X R9, PT, PT, R0, UR9, RZ, P0, !PT ;  /* 0x0000000900097c10 */ /* 0x000fe200087fe4ff */
[----:B------:R-:W0:Y:S01]  /*0180*/  LDCU.64 UR8, c[0x0][0x358] ;  /* 0x00006b00ff0877ac */ /* 0x000e220008000a00 */
[----:B------:R-:W-:-:S02]  /*0190*/  SHF.R.S64 R4, R4, 0xd, R3 ;  /* 0x0000000d04047819 */ /* 0x000fc40000001003 */
[----:B------:R-:W-:Y:S01]  /*01a0*/  SHF.R.S32.HI R3, RZ, 0xd, R3 ;  /* 0x0000000dff037819 */ /* 0x000fe20000011403 */
[----:B--2---:R-:W-:Y:S01]  /*01b0*/  UIADD3 UR6, UPT, UPT, UR6, 0x1, -UR4 ;  /* 0x0000000106067890 */ /* 0x004fe2000fffe804 */
[----:B------:R-:W-:Y:S02]  /*01c0*/  SHF.L.U64.HI R8, R10, 0x19, R9 ;  /* 0x000000190a087819 */ /* 0x000fe40000010209 */
[----:B------:R-:W-:Y:S01]  /*01d0*/  LOP3.LUT R5, R4, 0xffffe000, R5, 0x78, !PT ;  /* 0xffffe00004057812 */ /* 0x000fe200078e7805 */
[C---:B------:R-:W-:Y:S01]  /*01e0*/  IMAD.SHL.U32 R4, R10.reuse, 0x10, RZ ;  /* 0x000000100a047824 */ /* 0x040fe200078e00ff */
[----:B------:R-:W-:Y:S01]  /*01f0*/  LOP3.LUT R6, R3, 0xfff, R6, 0x78, !PT ;  /* 0x00000fff03067812 */ /* 0x000fe200078e7806 */
[----:B------:R-:W-:Y:S01]  /*0200*/  USHF.R.S32.HI UR7, URZ, 0x1f, UR6 ;  /* 0x0000001fff077899 */ /* 0x000fe20008011406 */
[----:B------:R-:W-:Y:S02]  /*0210*/  SHF.L.U64.HI R3, R10, 0x4, R9 ;  /* 0x000000040a037819 */ /* 0x000fe40000010209 */
[----:B------:R-:W-:-:S02]  /*0220*/  LOP3.LUT R7, R7, R10, RZ, 0x3c, !PT ;  /* 0x0000000a07077212 */ /* 0x000fc400078e3cff */
[----:B------:R-:W-:Y:S02]  /*0230*/  LOP3.LUT R8, R8, R9, RZ, 0x3c, !PT ;  /* 0x0000000908087212 */ /* 0x000fe400078e3cff */
[----:B------:R-:W-:Y:S02]  /*0240*/  IADD3 R9, P0, PT, R2, UR10, RZ ;  /* 0x0000000a02097c10 */ /* 0x000fe4000ff1e0ff */
[----:B------:R-:W-:Y:S02]  /*0250*/  LOP3.LUT R5, R5, 0xffffff80, R4, 0x78, !PT ;  /* 0xffffff8005057812 */ /* 0x000fe400078e7804 */
[----:B------:R-:W-:Y:S02]  /*0260*/  LOP3.LUT R6, R6, 0xf, R3, 0x78, !PT ;  /* 0x0000000f06067812 */ /* 0x000fe400078e7803 */
[--C-:B------:R-:W-:Y:S02]  /*0270*/  SHF.R.S64 R4, R7, 0x2, R8.reuse ;  /* 0x0000000207047819 */ /* 0x100fe40000001008 */
[----:B------:R-:W-:-:S02]  /*0280*/  SHF.R.S32.HI R3, RZ, 0x2, R8 ;  /* 0x00000002ff037819 */ /* 0x000fc40000011408 */
[----:B------:R-:W-:Y:S01]  /*0290*/  IADD3.X R8, PT, PT, R0, UR11, RZ, P0, !PT ;  /* 0x0000000b00087c10 */ /* 0x000fe200087fe4ff */
[----:B------:R-:W-:Y:S01]  /*02a0*/  IMAD.SHL.U32 R0, R9, 0x20000, RZ ;  /* 0x0002000009007824 */ /* 0x000fe200078e00ff */
[----:B------:R-:W-:Y:S01]  /*02b0*/  LOP3.LUT R5, R5, R4, RZ, 0x3c, !PT ;  /* 0x0000000405057212 */ /* 0x000fe200078e3cff */
[C---:B------:R-:W-:Y:S01]  /*02c0*/  IMAD.SHL.U32 R4, R9.reuse, 0x800, RZ ;  /* 0x0000080009047824 */ /* 0x040fe200078e00ff */
[----:B------:R-:W-:Y:S02]  /*02d0*/  LOP3.LUT R6, R6, R3, RZ, 0x3c, !PT ;  /* 0x0000000306067212 */ /* 0x000fe400078e3cff */
[C-C-:B------:R-:W-:Y:S02]  /*02e0*/  SHF.L.U64.HI R7, R9.reuse, 0xb, R8.reuse ;  /* 0x0000000b09077819 */ /* 0x140fe40000010208 */
[----:B------:R-:W-:Y:S02]  /*02f0*/  SHF.L.U64.HI R3, R9, 0x11, R8 ;  /* 0x0000001109037819 */ /* 0x000fe40000010208 */
[----:B------:R-:W-:-:S02]  /*0300*/  LOP3.LUT R4, R4, R9, RZ, 0x3c, !PT ;  /* 0x0000000904047212 */ /* 0x000fc400078e3cff */
[----:B------:R-:W-:Y:S02]  /*0310*/  LOP3.LUT R7, R7, R8, RZ, 0x3c, !PT ;  /* 0x0000000807077212 */ /* 0x000fe400078e3cff */
[----:B------:R-:W-:Y:S02]  /*0320*/  LOP3.LUT R5, R5, 0xffe00000, R0, 0x78, !PT ;  /* 0xffe0000005057812 */ /* 0x000fe400078e7800 */
[----:B------:R-:W-:Y:S02]  /*0330*/  LOP3.LUT R6, R6, 0x1ffff, R3, 0x78, !PT ;  /* 0x0001ffff06067812 */ /* 0x000fe400078e7803 */
[--C-:B------:R-:W-:Y:S02]  /*0340*/  SHF.R.S64 R0, R4, 0x4, R7.reuse ;  /* 0x0000000404007819 */ /* 0x100fe40000001007 */
[----:B------:R-:W-:Y:S02]  /*0350*/  SHF.R.S32.HI R4, RZ, 0x4, R7 ;  /* 0x00000004ff047819 */ /* 0x000fe40000011407 */
[----:B------:R-:W-:-:S02]  /*0360*/  SHF.R.S64 R5, R5, 0x1, R6 ;  /* 0x0000000105057819 */ /* 0x000fc40000001006 */
[----:B------:R-:W-:Y:S02]  /*0370*/  SHF.R.S32.HI R3, RZ, 0x1, R6 ;  /* 0x00000001ff037819 */ /* 0x000fe40000011406 */
[----:B------:R-:W-:Y:S02]  /*0380*/  LOP3.LUT R5, R0, R5, RZ, 0x3c, !PT ;  /* 0x0000000500057212 */ /* 0x000fe400078e3cff */
[----:B------:R-:W-:Y:S02]  /*0390*/  LOP3.LUT R3, R4, R3, RZ, 0x3c, !PT ;  /* 0x0000000304037212 */ /* 0x000fe400078e3cff */
[----:B------:R-:W-:Y:S02]  /*03a0*/  I2FP.F32.S32 R0, UR4 ;  /* 0x0000000400007c45 */ /* 0x000fe40008201400 */
[----:B0-----:R-:W-:-:S07]  /*03b0*/  MOV R4, 0x3d0 ;  /* 0x000003d000047802 */ /* 0x001fce0000000f00 */
[----:B------:R-:W-:Y:S05]  /*03c0*/  CALL.REL.NOINC `($__internal_0_$__cuda_sm20_rem_s64) ;  /* 0x0000000000207944 */ /* 0x000fea0003c00000 */
[----:B------:R-:W0:Y:S01]  /*03d0*/  LDC.64 R6, c[0x0][0x380] ;  /* 0x0000e000ff067b82 */ /* 0x000e220000000a00 */
[----:B------:R-:W-:Y:S02]  /*03e0*/  IMAD.MOV.U32 R5, RZ, RZ, R8 ;  /* 0x000000ffff057224 */ /* 0x000fe400078e0008 */
[----:B------:R-:W-:-:S04]  /*03f0*/  IMAD.MOV.U32 R4, RZ, RZ, R3 ;  /* 0x000000ffff047224 */ /* 0x000fc800078e0003 */
[----:B------:R-:W1:Y:S01]  /*0400*/  I2F.S64 R5, R4 ;  /* 0x0000000400057312 */ /* 0x000e620000301400 */
[----:B0-----:R-:W-:-:S04]  /*0410*/  IMAD.WIDE R2, R2, 0x4, R6 ;  /* 0x0000000402027825 */ /* 0x001fc800078e0206 */
[----:B-1----:R-:W-:-:S05]  /*0420*/  FADD R7, R0, R5 ;  /* 0x0000000500077221 */ /* 0x002fca0000000000 */
[----:B------:R-:W-:Y:S01]  /*0430*/  STG.E desc[UR8][R2.64], R7 ;  /* 0x0000000702007986 */ /* 0x000fe2000c101908 */
[----:B------:R-:W-:Y:S05]  /*0440*/  EXIT ;  /* 0x000000000000794d */ /* 0x000fea0003800000 */
        .weak           $__internal_0_$__cuda_sm20_rem_s64
        .type           $__internal_0_$__cuda_sm20_rem_s64,@function
        .size           $__internal_0_$__cuda_sm20_rem_s64,(.L_x_1 - $__internal_0_$__cuda_sm20_rem_s64)
$__internal_0_$__cuda_sm20_rem_s64:
[----:B------:R-:W-:Y:S02]  /*0450*/  UIADD3 UR4, UP1, UPT, URZ, -UR6, URZ ;  /* 0x80000006ff047290 */ /* 0x000fe4000ff3e0ff */
[----:B------:R-:W-:Y:S02]  /*0460*/  UISETP.GE.AND UP0, UPT, UR7, URZ, UPT ;  /* 0x000000ff0700728c */ /* 0x000fe4000bf06270 */
[----:B------:R-:W-:Y:S02]  /*0470*/  UIADD3.X UR5, UPT, UPT, URZ, ~UR7, URZ, UP1, !UPT ;  /* 0x80000007ff057290 */ /* 0x000fe40008ffe4ff */
[----:B------:R-:W-:Y:S02]  /*0480*/  USEL UR4, UR4, UR6, !UP0 ;  /* 0x0000000604047287 */ /* 0x000fe4000c000000 */
[----:B------:R-:W-:-:S09]  /*0490*/  USEL UR5, UR5, UR7, !UP0 ;  /* 0x0000000705057287 */ /* 0x000fd2000c000000 */
[----:B------:R-:W0:Y:S08]  /*04a0*/  I2F.U64.RP R10, UR4 ;  /* 0x00000004000a7d12 */ /* 0x000e300008309000 */
[----:B0-----:R-:W0:Y:S02]  /*04b0*/  MUFU.RCP R10, R10 ;  /* 0x0000000a000a7308 */ /* 0x001e240000001000 */
[----:B0-----:R-:W-:-:S06]  /*04c0*/  VIADD R6, R10, 0x1ffffffe ;  /* 0x1ffffffe0a067836 */ /* 0x001fcc0000000000 */
[----:B------:R-:W0:Y:S02]  /*04d0*/  F2I.U64.TRUNC R6, R6 ;  /* 0x0000000600067311 */ /* 0x000e24000020d800 */
[----:B0-----:R-:W-:-:S04]  /*04e0*/  IMAD.WIDE.U32 R8, R6, UR4, RZ ;  /* 0x0000000406087c25 */ /* 0x001fc8000f8e00ff */
[----:B------:R-:W-:Y:S01]  /*04f0*/  IMAD R9, R6, UR5, R9 ;  /* 0x0000000506097c24 */ /* 0x000fe2000f8e0209 */
[----:B------:R-:W-:-:S03]  /*0500*/  IADD3 R11, P0, PT, RZ, -R8, RZ ;  /* 0x80000008ff0b7210 */ /* 0x000fc60007f1e0ff */
[----:B------:R-:W-:Y:S02]  /*0510*/  IMAD R9, R7, UR4, R9 ;  /* 0x0000000407097c24 */ /* 0x000fe4000f8e0209 */
[----:B------:R-:W-:-:S04]  /*0520*/  IMAD.HI.U32 R8, R6, R11, RZ ;  /* 0x0000000b06087227 */ /* 0x000fc800078e00ff */
[----:B------:R-:W-:Y:S02]  /*0530*/  IMAD.X R13, RZ, RZ, ~R9, P0 ;  /* 0x000000ffff0d7224 */ /* 0x000fe400000e0e09 */
[----:B------:R-:W-:Y:S02]  /*0540*/  IMAD.MOV.U32 R9, RZ, RZ, R6 ;  /* 0x000000ffff097224 */ /* 0x000fe400078e0006 */
[-C--:B------:R-:W-:Y:S02]  /*0550*/  IMAD R15, R7, R13.reuse, RZ ;  /* 0x0000000d070f7224 */ /* 0x080fe400078e02ff */
[----:B------:R-:W-:-:S04]  /*0560*/  IMAD.WIDE.U32 R8, P0, R6, R13, R8 ;  /* 0x0000000d06087225 */ /* 0x000fc80007800008 */
[----:B------:R-:W-:-:S04]  /*0570*/  IMAD.HI.U32 R13, R7, R13, RZ ;  /* 0x0000000d070d7227 */ /* 0x000fc800078e00ff */
[----:B------:R-:W-:-:S05]  /*0580*/  IMAD.HI.U32 R8, P1, R7, R11, R8 ;  /* 0x0000000b07087227 */ /* 0x000fca0007820008 */
[----:B------:R-:W-:Y:S01]  /*0590*/  IADD3 R9, P2, PT, R15, R8, RZ ;  /* 0x000000080f097210 */ /* 0x000fe20007f5e0ff */
[----:B------:R-:W-:-:S04]  /*05a0*/  IMAD.X R8, R13, 0x1, R7, P0 ;  /* 0x000000010d087824 */ /* 0x000fc800000e0607 */
[----:B------:R-:W-:Y:S01]  /*05b0*/  IMAD.WIDE.U32 R6, R9, UR4, RZ ;  /* 0x0000000409067c25 */ /* 0x000fe2000f8e00ff */
[----:B------:R-:W-:Y:S02]  /*05c0*/  IADD3.X R11, PT, PT, RZ, RZ, R8, P2, P1 ;  /* 0x000000ffff0b7210 */ /* 0x000fe400017e2408 */
[----:B------:R-:W-:Y:S01]  /*05d0*/  ISETP.GE.AND P1, PT, R3, RZ, PT ;  /* 0x000000ff0300720c */ /* 0x000fe20003f26270 */
[----:B------:R-:W-:Y:S01]  /*05e0*/  IMAD R8, R9, UR5, R7 ;  /* 0x0000000509087c24 */ /* 0x000fe2000f8e0207 */
[----:B------:R-:W-:-:S03]  /*05f0*/  IADD3 R7, P0, PT, RZ, -R6, RZ ;  /* 0x80000006ff077210 */ /* 0x000fc60007f1e0ff */
[----:B------:R-:W-:Y:S02]  /*0600*/  IMAD R6, R11, UR4, R8 ;  /* 0x000000040b067c24 */ /* 0x000fe4000f8e0208 */
[----:B------:R-:W-:-:S04]  /*0610*/  IMAD.HI.U32 R8, R9, R7, RZ ;  /* 0x0000000709087227 */ /* 0x000fc800078e00ff */
[----:B------:R-:W-:Y:S01]  /*0620*/  IMAD.X R10, RZ, RZ, ~R6, P0 ;  /* 0x000000ffff0a7224 */ /* 0x000fe200000e0e06 */
[----:B------:R-:W-:-:S03]  /*0630*/  IADD3 R6, P4, PT, RZ, -R5, RZ ;  /* 0x80000005ff067210 */ /* 0x000fc60007f9e0ff */
[----:B------:R-:W-:-:S04]  /*0640*/  IMAD.WIDE.U32 R8, P0, R9, R10, R8 ;  /* 0x0000000a09087225 */ /* 0x000fc80007800008 */
[----:B------:R-:W-:Y:S01]  /*0650*/  IMAD.HI.U32 R8, P2, R11, R7, R8 ;  /* 0x000000070b087227 */ /* 0x000fe20007840008 */
[----:B------:R-:W-:-:S03]  /*0660*/  SEL R9, R6, R5, !P1 ;  /* 0x0000000506097207 */ /* 0x000fc60004800000 */
[CC--:B------:R-:W-:Y:S02]  /*0670*/  IMAD R7, R11.reuse, R10.reuse, RZ ;  /* 0x0000000a0b077224 */ /* 0x0c0fe400078e02ff */
[----:B------:R-:W-:-:S03]  /*0680*/  IMAD.HI.U32 R6, R11, R10, RZ ;  /* 0x0000000a0b067227 */ /* 0x000fc600078e00ff */
[----:B------:R-:W-:Y:S01]  /*0690*/  IADD3 R5, P3, PT, R7, R8, RZ ;  /* 0x0000000807057210 */ /* 0x000fe20007f7e0ff */
[----:B------:R-:W-:Y:S02]  /*06a0*/  IMAD.X R10, RZ, RZ, ~R3, P4 ;  /* 0x000000ffff0a7224 */ /* 0x000fe400020e0e03 */
[----:B------:R-:W-:Y:S02]  /*06b0*/  IMAD.X R11, R6, 0x1, R11, P0 ;  /* 0x00000001060b7824 */ /* 0x000fe400000e060b */
[C---:B------:R-:W-:Y:S01]  /*06c0*/  IMAD.HI.U32 R6, R5.reuse, R9, RZ ;  /* 0x0000000905067227 */ /* 0x040fe200078e00ff */
[----:B------:R-:W-:Y:S02]  /*06d0*/  SEL R10, R10, R3, !P1 ;  /* 0x000000030a0a7207 */ /* 0x000fe40004800000 */
[----:B------:R-:W-:Y:S01]  /*06e0*/  IADD3.X R11, PT, PT, RZ, RZ, R11, P3, P2 ;  /* 0x000000ffff0b7210 */ /* 0x000fe20001fe440b */
[----:B------:R-:W-:Y:S02]  /*06f0*/  IMAD.MOV.U32 R7, RZ, RZ, RZ ;  /* 0x000000ffff077224 */ /* 0x000fe400078e00ff */
[----:B------:R-:W-:-:S04]  /*0700*/  IMAD.WIDE.U32 R6, R5, R10, R6 ;  /* 0x0000000a05067225 */ /* 0x000fc800078e0006 */
[C---:B------:R-:W-:Y:S02]  /*0710*/  IMAD R8, R11.reuse, R10, RZ ;  /* 0x0000000a0b087224 */ /* 0x040fe400078e02ff */
[----:B------:R-:W-:-:S04]  /*0720*/  IMAD.HI.U32 R5, P0, R11, R9, R6 ;  /* 0x000000090b057227 */ /* 0x000fc80007800006 */
[----:B------:R-:W-:Y:S01]  /*0730*/  IMAD.HI.U32 R3, R11, R10, RZ ;  /* 0x0000000a0b037227 */ /* 0x000fe200078e00ff */
[----:B------:R-:W-:-:S03]  /*0740*/  IADD3 R5, P2, PT, R8, R5, RZ ;  /* 0x0000000508057210 */ /* 0x000fc60007f5e0ff */
[----:B------:R-:W-:Y:S02]  /*0750*/  IMAD.X R3, RZ, RZ, R3, P0 ;  /* 0x000000ffff037224 */ /* 0x000fe400000e0603 */
[----:B------:R-:W-:-:S04]  /*0760*/  IMAD.WIDE.U32 R6, R5, UR4, RZ ;  /* 0x0000000405067c25 */ /* 0x000fc8000f8e00ff */
[----:B------:R-:W-:Y:S02]  /*0770*/  IMAD.X R3, RZ, RZ, R3, P2 ;  /* 0x000000ffff037224 */ /* 0x000fe400010e0603 */
[----:B------:R-:W-:Y:S01]  /*0780*/  IMAD R8, R5, UR5, R7 ;  /* 0x0000000505087c24 */ /* 0x000fe2000f8e0207 */
[----:B------:R-:W-:-:S03]  /*0790*/  IADD3 R7, P2, PT, -R6, R9, RZ ;  /* 0x0000000906077210 */ /* 0x000fc60007f5e1ff */
[----:B------:R-:W-:Y:S01]  /*07a0*/  IMAD R3, R3, UR4, R8 ;  /* 0x0000000403037c24 */ /* 0x000fe2000f8e0208 */
[----:B------:R-:W-:-:S03]  /*07b0*/  ISETP.GE.U32.AND P0, PT, R7, UR4, PT ;  /* 0x0000000407007c0c */ /* 0x000fc6000bf06070 */
[----:B------:R-:W-:Y:S01]  /*07c0*/  IMAD.X R8, R10, 0x1, ~R3, P2 ;  /* 0x000000010a087824 */ /* 0x000fe200010e0e03 */
[----:B------:R-:W-:-:S04]  /*07d0*/  IADD3 R6, P2, PT, R7, -UR4, RZ ;  /* 0x8000000407067c10 */ /* 0x000fc8000ff5e0ff */
[C---:B------:R-:W-:Y:S02]  /*07e0*/  ISETP.GE.U32.AND.EX P0, PT, R8.reuse, UR5, PT, P0 ;  /* 0x0000000508007c0c */ /* 0x040fe4000bf06100 */
[----:B------:R-:W-:Y:S02]  /*07f0*/  IADD3.X R5, PT, PT, R8, ~UR5, RZ, P2, !PT ;  /* 0x8000000508057c10 */ /* 0x000fe400097fe4ff */
[----:B------:R-:W-:Y:S02]  /*0800*/  SEL R6, R6, R7, P0 ;  /* 0x0000000706067207 */ /* 0x000fe40000000000 */
[----:B------:R-:W-:Y:S02]  /*0810*/  SEL R5, R5, R8, P0 ;  /* 0x0000000805057207 */ /* 0x000fe40000000000 */
[C---:B------:R-:W-:Y:S02]  /*0820*/  ISETP.GE.U32.AND P0, PT, R6.reuse, UR4, PT ;  /* 0x0000000406007c0c */ /* 0x040fe4000bf06070 */
[----:B------:R-:W-:-:S02]  /*0830*/  IADD3 R3, P2, PT, R6, -UR4, RZ ;  /* 0x8000000406037c10 */ /* 0x000fc4000ff5e0ff */
[C---:B------:R-:W-:Y:S02]  /*0840*/  ISETP.GE.U32.AND.EX P0, PT, R5.reuse, UR5, PT, P0 ;  /* 0x0000000505007c0c */ /* 0x040fe4000bf06100 */
[----:B------:R-:W-:Y:S02]  /*0850*/  IADD3.X R8, PT, PT, R5, ~UR5, RZ, P2, !PT ;  /* 0x8000000505087c10 */ /* 0x000fe400097fe4ff */
[----:B------:R-:W-:Y:S02]  /*0860*/  SEL R3, R3, R6, P0 ;  /* 0x0000000603037207 */ /* 0x000fe40000000000 */
[----:B------:R-:W-:Y:S02]  /*0870*/  SEL R8, R8, R5, P0 ;  /* 0x0000000508087207 */ /* 0x000fe40000000000 */
[----:B------:R-:W-:Y:S02]  /*0880*/  IADD3 R6, P2, PT, RZ, -R3, RZ ;  /* 0x80000003ff067210 */ /* 0x000fe40007f5e0ff */
[----:B------:R-:W-:-:S02]  /*0890*/  ISETP.NE.U32.AND P0, PT, RZ, UR6, PT ;  /* 0x00000006ff007c0c */ /* 0x000fc4000bf05070 */
[----:B------:R-:W-:Y:S01]  /*08a0*/  SEL R3, R6, R3, !P1 ;  /* 0x0000000306037207 */ /* 0x000fe20004800000 */
[----:B------:R-:W-:Y:S01]  /*08b0*/  IMAD.X R5, RZ, RZ, ~R8, P2 ;  /* 0x000000ffff057224 */ /* 0x000fe200010e0e08 */
[----:B------:R-:W-:-:S04]  /*08c0*/  ISETP.NE.AND.EX P0, PT, RZ, UR7, PT, P0 ;  /* 0x00000007ff007c0c */ /* 0x000fc8000bf05300 */
[----:B------:R-:W-:Y:S01]  /*08d0*/  SEL R8, R5, R8, !P1 ;  /* 0x0000000805087207 */ /* 0x000fe20004800000 */
[----:B------:R-:W-:Y:S01]  /*08e0*/  IMAD.MOV.U32 R5, RZ, RZ, 0x0 ;  /* 0x00000000ff057424 */ /* 0x000fe200078e00ff */
[----:B------:R-:W-:Y:S02]  /*08f0*/  SEL R3, R3, 0xffffffff, P0 ;  /* 0xffffffff03037807 */ /* 0x000fe40000000000 */
[----:B------:R-:W-:Y:S01]  /*0900*/  SEL R8, R8, 0xffffffff, P0 ;  /* 0xffffffff08087807 */ /* 0x000fe20000000000 */
[----:B------:R-:W-:Y:S06]  /*0910*/  RET.REL.NODEC R4 `(combinedTauswortheKernel) ;  /* 0xfffffff404b87950 */ /* 0x000fec0003c3ffff */
.L_x_0:
[----:B------:R-:W-:-:S00]  /*0920*/  BRA `(.L_x_0) ;  /* 0xfffffffc00fc7947 */ /* 0x000fc0000383ffff */
[----:B------:R-:W-:-:S00]  /*0930*/  NOP ;  /* 0x0000000000007918 */ /* 0x000fc00000000000 */
        /* <DEDUP_REMOVED lines=12> */
.L_x_1:


//--------------------- .nv.global.init           --------------------------
	.section	.nv.global.init,"aw",@progbits
	.align	4
.nv.global.init:
	.type		mrg32k3aM1SubSeq,@object
	.size		mrg32k3aM1SubSeq,(mrg32k3aM2SubSeq - mrg32k3aM1SubSeq)
mrg32k3aM1SubSeq:
        /*0000*/ 	.byte	0x0b, 0xcc, 0xee, 0x04, 0x73, 0x29, 0x8b, 0x6f, 0xf6, 0x53, 0x03, 0xf6, 0x23, 0xf6, 0xea, 0xda
        /* <DEDUP_REMOVED lines=125> */
	.type		mrg32k3aM2SubSeq,@object
	.size		mrg32k3aM2SubSeq,(mrg32k3aM1 - mrg32k3aM2SubSeq)
mrg32k3aM2SubSeq:
        /* <DEDUP_REMOVED lines=126> */
	.type		mrg32k3aM1,@object
	.size		mrg32k3aM1,(mrg32k3aM1Seq - mrg32k3aM1)
mrg32k3aM1:
        /* <DEDUP_REMOVED lines=144> */
	.type		mrg32k3aM1Seq,@object
	.size		mrg32k3aM1Seq,(mrg32k3aM2 - mrg32k3aM1Seq)
mrg32k3aM1Seq:
        /* <DEDUP_REMOVED lines=144> */
	.type		mrg32k3aM2,@object
	.size		mrg32k3aM2,(mrg32k3aM2Seq - mrg32k3aM2)
mrg32k3aM2:
        /* <DEDUP_REMOVED lines=144> */
	.type		mrg32k3aM2Seq,@object
	.size		mrg32k3aM2Seq,(precalc_xorwow_matrix - mrg32k3aM2Seq)
mrg32k3aM2Seq:
        /* <DEDUP_REMOVED lines=144> */
	.type		precalc_xorwow_matrix,@object
	.size		precalc_xorwow_matrix,(precalc_xorwow_offset_matrix - precalc_xorwow_matrix)
precalc_xorwow_matrix:
        /* <DEDUP_REMOVED lines=6400> */
	.type		precalc_xorwow_offset_matrix,@object
	.size		precalc_xorwow_offset_matrix,(.L_1 - precalc_xorwow_offset_matrix)
precalc_xorwow_offset_matrix:
        /* <DEDUP_REMOVED lines=6400> */
.L_1:


//--------------------- .nv.shared.reserved.0     --------------------------
	.section	.nv.shared.reserved.0,"aw",@nobits
	.weak		__nv_reservedSMEM_offset_0_alias
	.size		__nv_reservedSMEM_offset_0_alias, 0, 64
	.other		__nv_reservedSMEM_offset_0_alias,@"STO_CUDA_RESERVED_SHARED STV_DEFAULT"
__nv_reservedSMEM_offset_0_alias:
	.zero		0
	.zero		64


//--------------------- .nv.constant0.combinedTauswortheKernel --------------------------
	.section	.nv.constant0.combinedTauswortheKernel,"a",@progbits
	.sectionflags	@""
	.align	4
.nv.constant0.combinedTauswortheKernel:
	.zero		944


//--------------------- SYMBOLS --------------------------

	.type		.nv.reservedSmem.offset0,@object
	.size		.nv.reservedSmem.offset0,0x4
